//
// Generated by NVIDIA NVVM Compiler
//
// Compiler Build ID: CL-36424714
// Cuda compilation tools, release 13.0, V13.0.88
// Based on NVVM 20.0.0
//

.version 9.0
.target sm_100
.address_size 64

	// .globl	_Z19hfma2_stress_kernelP7__half2i6__halfS1_

.visible .entry _Z19hfma2_stress_kernelP7__half2i6__halfS1_(
	.param .u64 .ptr .align 1 _Z19hfma2_stress_kernelP7__half2i6__halfS1__param_0,
	.param .u32 _Z19hfma2_stress_kernelP7__half2i6__halfS1__param_1,
	.param .align 2 .b8 _Z19hfma2_stress_kernelP7__half2i6__halfS1__param_2[2],
	.param .align 2 .b8 _Z19hfma2_stress_kernelP7__half2i6__halfS1__param_3[2]
)
{
	.reg .pred 	%p<3>;
	.reg .b16 	%rs<5>;
	.reg .b32 	%r<335>;
	.reg .b32 	%f<20>;
	.reg .b64 	%rd<5>;

	ld.param.u16 	%rs2, [_Z19hfma2_stress_kernelP7__half2i6__halfS1__param_3];
	ld.param.u16 	%rs1, [_Z19hfma2_stress_kernelP7__half2i6__halfS1__param_2];
	ld.param.u64 	%rd1, [_Z19hfma2_stress_kernelP7__half2i6__halfS1__param_0];
	ld.param.u32 	%r30, [_Z19hfma2_stress_kernelP7__half2i6__halfS1__param_1];
	mov.u32 	%r31, %ctaid.x;
	mov.u32 	%r32, %ntid.x;
	mov.u32 	%r33, %tid.x;
	mad.lo.s32 	%r1, %r31, %r32, %r33;
	setp.ge.s32 	%p1, %r1, %r30;
	@%p1 bra 	$L__BB0_4;
	// begin inline asm
	{  mov.b32 %r34, {%rs1,%rs1};}

	// end inline asm
	// begin inline asm
	{  mov.b32 %r35, {%rs2,%rs2};}

	// end inline asm
	cvt.rn.f32.s32 	%f17, %r1;
	mul.f32 	%f18, %f17, 0f38D1B717;
	add.f32 	%f1, %f18, 0f00000000;
	add.f32 	%f2, %f1, 0f3F000000;
	// begin inline asm
	{ cvt.rn.f16x2.f32 %r333, %f2, %f1; }

	// end inline asm
	add.f32 	%f3, %f18, 0f3DCCCCCD;
	add.f32 	%f4, %f3, 0f3F000000;
	// begin inline asm
	{ cvt.rn.f16x2.f32 %r332, %f4, %f3; }

	// end inline asm
	add.f32 	%f5, %f18, 0f3E4CCCCD;
	add.f32 	%f6, %f5, 0f3F000000;
	// begin inline asm
	{ cvt.rn.f16x2.f32 %r331, %f6, %f5; }

	// end inline asm
	add.f32 	%f7, %f18, 0f3E99999A;
	add.f32 	%f8, %f7, 0f3F000000;
	// begin inline asm
	{ cvt.rn.f16x2.f32 %r330, %f8, %f7; }

	// end inline asm
	add.f32 	%f9, %f18, 0f3ECCCCCD;
	add.f32 	%f10, %f9, 0f3F000000;
	// begin inline asm
	{ cvt.rn.f16x2.f32 %r329, %f10, %f9; }

	// end inline asm
	add.f32 	%f11, %f18, 0f3F000000;
	add.f32 	%f12, %f11, 0f3F000000;
	// begin inline asm
	{ cvt.rn.f16x2.f32 %r328, %f12, %f11; }

	// end inline asm
	add.f32 	%f13, %f18, 0f3F19999A;
	add.f32 	%f14, %f13, 0f3F000000;
	// begin inline asm
	{ cvt.rn.f16x2.f32 %r327, %f14, %f13; }

	// end inline asm
	add.f32 	%f15, %f18, 0f3F333333;
	add.f32 	%f16, %f15, 0f3F000000;
	// begin inline asm
	{ cvt.rn.f16x2.f32 %r326, %f16, %f15; }

	// end inline asm
	mov.b32 	%r334, 0;
$L__BB0_2:
	// begin inline asm
	{fma.rn.f16x2 %r45,%r333,%r35,%r34;
}
	// end inline asm
	// begin inline asm
	{fma.rn.f16x2 %r49,%r332,%r35,%r34;
}
	// end inline asm
	// begin inline asm
	{fma.rn.f16x2 %r53,%r331,%r35,%r34;
}
	// end inline asm
	// begin inline asm
	{fma.rn.f16x2 %r57,%r330,%r35,%r34;
}
	// end inline asm
	// begin inline asm
	{fma.rn.f16x2 %r61,%r329,%r35,%r34;
}
	// end inline asm
	// begin inline asm
	{fma.rn.f16x2 %r65,%r328,%r35,%r34;
}
	// end inline asm
	// begin inline asm
	{fma.rn.f16x2 %r69,%r327,%r35,%r34;
}
	// end inline asm
	// begin inline asm
	{fma.rn.f16x2 %r73,%r326,%r35,%r34;
}
	// end inline asm
	// begin inline asm
	{fma.rn.f16x2 %r77,%r45,%r35,%r34;
}
	// end inline asm
	// begin inline asm
	{fma.rn.f16x2 %r81,%r49,%r35,%r34;
}
	// end inline asm
	// begin inline asm
	{fma.rn.f16x2 %r85,%r53,%r35,%r34;
}
	// end inline asm
	// begin inline asm
	{fma.rn.f16x2 %r89,%r57,%r35,%r34;
}
	// end inline asm
	// begin inline asm
	{fma.rn.f16x2 %r93,%r61,%r35,%r34;
}
	// end inline asm
	// begin inline asm
	{fma.rn.f16x2 %r97,%r65,%r35,%r34;
}
	// end inline asm
	// begin inline asm
	{fma.rn.f16x2 %r101,%r69,%r35,%r34;
}
	// end inline asm
	// begin inline asm
	{fma.rn.f16x2 %r105,%r73,%r35,%r34;
}
	// end inline asm
	// begin inline asm
	{fma.rn.f16x2 %r109,%r77,%r35,%r34;
}
	// end inline asm
	// begin inline asm
	{fma.rn.f16x2 %r113,%r81,%r35,%r34;
}
	// end inline asm
	// begin inline asm
	{fma.rn.f16x2 %r117,%r85,%r35,%r34;
}
	// end inline asm
	// begin inline asm
	{fma.rn.f16x2 %r121,%r89,%r35,%r34;
}
	// end inline asm
	// begin inline asm
	{fma.rn.f16x2 %r125,%r93,%r35,%r34;
}
	// end inline asm
	// begin inline asm
	{fma.rn.f16x2 %r129,%r97,%r35,%r34;
}
	// end inline asm
	// begin inline asm
	{fma.rn.f16x2 %r133,%r101,%r35,%r34;
}
	// end inline asm
	// begin inline asm
	{fma.rn.f16x2 %r137,%r105,%r35,%r34;
}
	// end inline asm
	// begin inline asm
	{fma.rn.f16x2 %r141,%r109,%r35,%r34;
}
	// end inline asm
	// begin inline asm
	{fma.rn.f16x2 %r145,%r113,%r35,%r34;
}
	// end inline asm
	// begin inline asm
	{fma.rn.f16x2 %r149,%r117,%r35,%r34;
}
	// end inline asm
	// begin inline asm
	{fma.rn.f16x2 %r153,%r121,%r35,%r34;
}
	// end inline asm
	// begin inline asm
	{fma.rn.f16x2 %r157,%r125,%r35,%r34;
}
	// end inline asm
	// begin inline asm
	{fma.rn.f16x2 %r161,%r129,%r35,%r34;
}
	// end inline asm
	// begin inline asm
	{fma.rn.f16x2 %r165,%r133,%r35,%r34;
}
	// end inline asm
	// begin inline asm
	{fma.rn.f16x2 %r169,%r137,%r35,%r34;
}
	// end inline asm
	// begin inline asm
	{fma.rn.f16x2 %r173,%r141,%r35,%r34;
}
	// end inline asm
	// begin inline asm
	{fma.rn.f16x2 %r177,%r145,%r35,%r34;
}
	// end inline asm
	// begin inline asm
	{fma.rn.f16x2 %r181,%r149,%r35,%r34;
}
	// end inline asm
	// begin inline asm
	{fma.rn.f16x2 %r185,%r153,%r35,%r34;
}
	// end inline asm
	// begin inline asm
	{fma.rn.f16x2 %r189,%r157,%r35,%r34;
}
	// end inline asm
	// begin inline asm
	{fma.rn.f16x2 %r193,%r161,%r35,%r34;
}
	// end inline asm
	// begin inline asm
	{fma.rn.f16x2 %r197,%r165,%r35,%r34;
}
	// end inline asm
	// begin inline asm
	{fma.rn.f16x2 %r201,%r169,%r35,%r34;
}
	// end inline asm
	// begin inline asm
	{fma.rn.f16x2 %r205,%r173,%r35,%r34;
}
	// end inline asm
	// begin inline asm
	{fma.rn.f16x2 %r209,%r177,%r35,%r34;
}
	// end inline asm
	// begin inline asm
	{fma.rn.f16x2 %r213,%r181,%r35,%r34;
}
	// end inline asm
	// begin inline asm
	{fma.rn.f16x2 %r217,%r185,%r35,%r34;
}
	// end inline asm
	// begin inline asm
	{fma.rn.f16x2 %r221,%r189,%r35,%r34;
}
	// end inline asm
	// begin inline asm
	{fma.rn.f16x2 %r225,%r193,%r35,%r34;
}
	// end inline asm
	// begin inline asm
	{fma.rn.f16x2 %r229,%r197,%r35,%r34;
}
	// end inline asm
	// begin inline asm
	{fma.rn.f16x2 %r233,%r201,%r35,%r34;
}
	// end inline asm
	// begin inline asm
	{fma.rn.f16x2 %r237,%r205,%r35,%r34;
}
	// end inline asm
	// begin inline asm
	{fma.rn.f16x2 %r241,%r209,%r35,%r34;
}
	// end inline asm
	// begin inline asm
	{fma.rn.f16x2 %r245,%r213,%r35,%r34;
}
	// end inline asm
	// begin inline asm
	{fma.rn.f16x2 %r249,%r217,%r35,%r34;
}
	// end inline asm
	// begin inline asm
	{fma.rn.f16x2 %r253,%r221,%r35,%r34;
}
	// end inline asm
	// begin inline asm
	{fma.rn.f16x2 %r257,%r225,%r35,%r34;
}
	// end inline asm
	// begin inline asm
	{fma.rn.f16x2 %r261,%r229,%r35,%r34;
}
	// end inline asm
	// begin inline asm
	{fma.rn.f16x2 %r265,%r233,%r35,%r34;
}
	// end inline asm
	// begin inline asm
	{fma.rn.f16x2 %r333,%r237,%r35,%r34;
}
	// end inline asm
	// begin inline asm
	{fma.rn.f16x2 %r332,%r241,%r35,%r34;
}
	// end inline asm
	// begin inline asm
	{fma.rn.f16x2 %r331,%r245,%r35,%r34;
}
	// end inline asm
	// begin inline asm
	{fma.rn.f16x2 %r330,%r249,%r35,%r34;
}
	// end inline asm
	// begin inline asm
	{fma.rn.f16x2 %r329,%r253,%r35,%r34;
}
	// end inline asm
	// begin inline asm
	{fma.rn.f16x2 %r328,%r257,%r35,%r34;
}
	// end inline asm
	// begin inline asm
	{fma.rn.f16x2 %r327,%r261,%r35,%r34;
}
	// end inline asm
	// begin inline asm
	{fma.rn.f16x2 %r326,%r265,%r35,%r34;
}
	// end inline asm
	add.s32 	%r334, %r334, 8;
	setp.ne.s32 	%p2, %r334, 1000;
	@%p2 bra 	$L__BB0_2;
	mov.f32 	%f19, 0f00000000;
	// begin inline asm
	{.reg .f16 low;
  cvt.rn.f16.f32 low, %f19;
  mov.b32 %r301, {low,low};}

	// end inline asm
	// begin inline asm
	{add.f16x2 %r302,%r301,%r333;
}
	// end inline asm
	// begin inline asm
	{add.f16x2 %r305,%r302,%r332;
}
	// end inline asm
	// begin inline asm
	{add.f16x2 %r308,%r305,%r331;
}
	// end inline asm
	// begin inline asm
	{add.f16x2 %r311,%r308,%r330;
}
	// end inline asm
	// begin inline asm
	{add.f16x2 %r314,%r311,%r329;
}
	// end inline asm
	// begin inline asm
	{add.f16x2 %r317,%r314,%r328;
}
	// end inline asm
	// begin inline asm
	{add.f16x2 %r320,%r317,%r327;
}
	// end inline asm
	// begin inline asm
	{add.f16x2 %r323,%r320,%r326;
}
	// end inline asm
	cvta.to.global.u64 	%rd2, %rd1;
	mul.wide.s32 	%rd3, %r1, 4;
	add.s64 	%rd4, %rd2, %rd3;
	st.global.u32 	[%rd4], %r323;
$L__BB0_4:
	ret;

}


// ===== COMPILED SASS (sm_100) =====

	.target	sm_100

	.elftype	@"ET_EXEC"


//--------------------- .note.nv.tkinfo           --------------------------
	.section	.note.nv.tkinfo,"",@"SHT_NOTE"
	.sectionflags	@"SHF_NOTE_NV_TKINFO"
	.tkinfo
        /*0018*/ 	.word	0x00000002
        /*0030*/ 	.string	""
        /*0030*/ 	.string	"ptxas"
        /*0030*/ 	.string	"Cuda compilation tools, release 13.0, V13.0.88"
        /*0030*/ 	.string	"Build cuda_13.0.r13.0/compiler.36424714_0"
        /*0030*/ 	.string	"-arch sm_100 -m 64 "



//--------------------- .note.nv.cuinfo           --------------------------
	.section	.note.nv.cuinfo,"",@"SHT_NOTE"
	.sectionflags	@"SHF_NOTE_NV_CUINFO"
        /*0018*/ 	.short	0x0002
        /*001a*/ 	.short	0x0064
        /*001c*/ 	.short	0x0082
	.zero		2


//--------------------- .nv.info                  --------------------------
	.section	.nv.info,"",@"SHT_CUDA_INFO"
	.align	4


	//----- nvinfo : EIATTR_REGCOUNT
	.align		4
        /*0000*/ 	.byte	0x04, 0x2f
        /*0002*/ 	.short	(.L_1 - .L_0)
	.align		4
.L_0:
        /*0004*/ 	.word	index@(_Z19hfma2_stress_kernelP7__half2i6__halfS1_)
        /*0008*/ 	.word	0x00000015


	//----- nvinfo : EIATTR_FRAME_SIZE
	.align		4
.L_1:
        /*000c*/ 	.byte	0x04, 0x11
        /*000e*/ 	.short	(.L_3 - .L_2)
	.align		4
.L_2:
        /*0010*/ 	.word	index@(_Z19hfma2_stress_kernelP7__half2i6__halfS1_)
        /*0014*/ 	.word	0x00000000


	//----- nvinfo : EIATTR_MIN_STACK_SIZE
	.align		4
.L_3:
        /*0018*/ 	.byte	0x04, 0x12
        /*001a*/ 	.short	(.L_5 - .L_4)
	.align		4
.L_4:
        /*001c*/ 	.word	index@(_Z19hfma2_stress_kernelP7__half2i6__halfS1_)
        /*0020*/ 	.word	0x00000000
.L_5:


//--------------------- .nv.compat                --------------------------
	.section	.nv.compat,"",@"SHT_CUDA_COMPAT_INFO"
	.align	4
        /*0000*/ 	.byte	0x02, 0x09, 0x00, 0x00, 0x02, 0x02, 0x01, 0x00, 0x02, 0x05, 0x05, 0x00, 0x03, 0x07, 0x01, 0x01
        /*0010*/ 	.byte	0x02, 0x03, 0x00, 0x00, 0x02, 0x06, 0x01, 0x00, 0x04, 0x0b, 0x08, 0x00, 0x09, 0x00, 0x00, 0x00
        /*0020*/ 	.byte	0x00, 0x00, 0x00, 0x00


//--------------------- .nv.info._Z19hfma2_stress_kernelP7__half2i6__halfS1_ --------------------------
	.section	.nv.info._Z19hfma2_stress_kernelP7__half2i6__halfS1_,"",@"SHT_CUDA_INFO"
	.sectionflags	@""
	.align	4


	//----- nvinfo : EIATTR_CUDA_API_VERSION
	.align		4
        /*0000*/ 	.byte	0x04, 0x37
        /*0002*/ 	.short	(.L_7 - .L_6)
.L_6:
        /*0004*/ 	.word	0x00000082


	//----- nvinfo : EIATTR_KPARAM_INFO
	.align		4
.L_7:
        /*0008*/ 	.byte	0x04, 0x17
        /*000a*/ 	.short	(.L_9 - .L_8)
.L_8:
        /*000c*/ 	.word	0x00000000
        /*0010*/ 	.short	0x0003
        /*0012*/ 	.short	0x000e
        /*0014*/ 	.byte	0x00, 0xf0, 0x09, 0x00


	//----- nvinfo : EIATTR_KPARAM_INFO
	.align		4
.L_9:
        /*0018*/ 	.byte	0x04, 0x17
        /*001a*/ 	.short	(.L_11 - .L_10)
.L_10:
        /*001c*/ 	.word	0x00000000
        /*0020*/ 	.short	0x0002
        /*0022*/ 	.short	0x000c
        /*0024*/ 	.byte	0x00, 0xf0, 0x09, 0x00


	//----- nvinfo : EIATTR_KPARAM_INFO
	.align		4
.L_11:
        /*0028*/ 	.byte	0x04, 0x17
        /*002a*/ 	.short	(.L_13 - .L_12)
.L_12:
        /*002c*/ 	.word	0x00000000
        /*0030*/ 	.short	0x0001
        /*0032*/ 	.short	0x0008
        /*0034*/ 	.byte	0x00, 0xf0, 0x11, 0x00


	//----- nvinfo : EIATTR_KPARAM_INFO
	.align		4
.L_13:
        /*0038*/ 	.byte	0x04, 0x17
        /*003a*/ 	.short	(.L_15 - .L_14)
.L_14:
        /*003c*/ 	.word	0x00000000
        /*0040*/ 	.short	0x0000
        /*0042*/ 	.short	0x0000
        /*0044*/ 	.byte	0x00, 0xf5, 0x21, 0x00


	//----- nvinfo : EIATTR_SPARSE_MMA_MASK
	.align		4
.L_15:
        /*0048*/ 	.byte	0x03, 0x50
        /*004a*/ 	.short	0x0000


	//----- nvinfo : EIATTR_MAXREG_COUNT
	.align		4
        /*004c*/ 	.byte	0x03, 0x1b
        /*004e*/ 	.short	0x00ff


	//----- nvinfo : EIATTR_MERCURY_ISA_VERSION
	.align		4
        /*0050*/ 	.byte	0x03, 0x5f
        /*0052*/ 	.short	0x0101


	//----- nvinfo : EIATTR_VRC_CTA_INIT_COUNT
	.align		4
        /*0054*/ 	.byte	0x02, 0x4a
	.zero		1
	.zero		1


	//----- nvinfo : EIATTR_EXIT_INSTR_OFFSETS
	.align		4
        /*0058*/ 	.byte	0x04, 0x1c
        /*005a*/ 	.short	(.L_17 - .L_16)


	//   ....[0]....
.L_16:
        /*005c*/ 	.word	0x00000070


	//   ....[1]....
        /*0060*/ 	.word	0x00000730


	//----- nvinfo : EIATTR_CBANK_PARAM_SIZE
	.align		4
.L_17:
        /*0064*/ 	.byte	0x03, 0x19
        /*0066*/ 	.short	0x0010


	//----- nvinfo : EIATTR_PARAM_CBANK
	.align		4
        /*0068*/ 	.byte	0x04, 0x0a
        /*006a*/ 	.short	(.L_19 - .L_18)
	.align		4
.L_18:
        /*006c*/ 	.word	index@(.nv.constant0._Z19hfma2_stress_kernelP7__half2i6__halfS1_)
        /*0070*/ 	.short	0x0380
        /*0072*/ 	.short	0x0010


	//----- nvinfo : EIATTR_SW_WAR
	.align		4
.L_19:
        /*0074*/ 	.byte	0x04, 0x36
        /*0076*/ 	.short	(.L_21 - .L_20)
.L_20:
        /*0078*/ 	.word	0x00000008
.L_21:


//--------------------- .nv.callgraph             --------------------------
	.section	.nv.callgraph,"",@"SHT_CUDA_CALLGRAPH"
	.align	4
	.sectionentsize	8
	.align		4
        /*0000*/ 	.word	0x00000000
	.align		4
        /*0004*/ 	.word	0xffffffff
	.align		4
        /*0008*/ 	.word	0x00000000
	.align		4
        /*000c*/ 	.word	0xfffffffe
	.align		4
        /*0010*/ 	.word	0x00000000
	.align		4
        /*0014*/ 	.word	0xfffffffd
	.align		4
        /*0018*/ 	.word	0x00000000
	.align		4
        /*001c*/ 	.word	0xfffffffc


//--------------------- .text._Z19hfma2_stress_kernelP7__half2i6__halfS1_ --------------------------
	.section	.text._Z19hfma2_stress_kernelP7__half2i6__halfS1_,"ax",@progbits
	.align	128
        .global         _Z19hfma2_stress_kernelP7__half2i6__halfS1_
        .type           _Z19hfma2_stress_kernelP7__half2i6__halfS1_,@function
        .size           _Z19hfma2_stress_kernelP7__half2i6__halfS1_,(.L_x_2 - _Z19hfma2_stress_kernelP7__half2i6__halfS1_)
        .other          _Z19hfma2_stress_kernelP7__half2i6__halfS1_,@"STO_CUDA_ENTRY STV_DEFAULT"
_Z19hfma2_stress_kernelP7__half2i6__halfS1_:
.text._Z19hfma2_stress_kernelP7__half2i6__halfS1_:
[----:B------:R-:W-:Y:S01]  /*0000*/  LDC R1, c[0x0][0x37c] ;  /* 0x0000df00ff017b82 */ /* 0x000fe20000000800 */
[----:B------:R-:W0:Y:S07]  /*0010*/  S2R R3, SR_TID.X ;  /* 0x0000000000037919 */ /* 0x000e2e0000002100 */
[----:B------:R-:W0:Y:S01]  /*0020*/  S2UR UR4, SR_CTAID.X ;  /* 0x00000000000479c3 */ /* 0x000e220000002500 */
[----:B------:R-:W1:Y:S07]  /*0030*/  LDCU UR5, c[0x0][0x388] ;  /* 0x00007100ff0577ac */ /* 0x000e6e0008000800 */
[----:B------:R-:W0:Y:S02]  /*0040*/  LDC R2, c[0x0][0x360] ;  /* 0x0000d800ff027b82 */ /* 0x000e240000000800 */
[----:B0-----:R-:W-:-:S05]  /*0050*/  IMAD R2, R2, UR4, R3 ;  /* 0x0000000402027c24 */ /* 0x001fca000f8e0203 */
[----:B-1----:R-:W-:-:S13]  /*0060*/  ISETP.GE.AND P0, PT, R2, UR5, PT ;  /* 0x0000000502007c0c */ /* 0x002fda000bf06270 */
[----:B------:R-:W-:Y:S05]  /*0070*/  @P0 EXIT ;  /* 0x000000000000094d */ /* 0x000fea0003800000 */
[----:B------:R-:W-:Y:S01]  /*0080*/  HFMA2 R13, -RZ, RZ, 0.60205078125, -0.443115234375 ;  /* 0x38d1b717ff0d7431 */ /* 0x000fe200000001ff */
[----:B------:R-:W-:Y:S01]  /*0090*/  I2FP.F32.S32 R0, R2 ;  /* 0x0000000200007245 */ /* 0x000fe20000201400 */
[----:B------:R-:W0:Y:S01]  /*00a0*/  LDC R3, c[0x0][0x38c] ;  /* 0x0000e300ff037b82 */ /* 0x000e220000000800 */
[----:B------:R-:W1:Y:S03]  /*00b0*/  LDCU.64 UR6, c[0x0][0x358] ;  /* 0x00006b00ff0677ac */ /* 0x000e660008000a00 */
[C---:B------:R-:W-:Y:S01]  /*00c0*/  FFMA R4, R0.reuse, 9.9999997473787516356e-05, RZ ;  /* 0x38d1b71700047823 */ /* 0x040fe200000000ff */
[----:B------:R-:W-:Y:S01]  /*00d0*/  UMOV UR4, URZ ;  /* 0x000000ff00047c82 */ /* 0x000fe20008000000 */
[CC--:B------:R-:W-:Y:S01]  /*00e0*/  FFMA R6, R0.reuse, R13.reuse, 0.10000000149011611938 ;  /* 0x3dcccccd00067423 */ /* 0x0c0fe2000000000d */
[-C--:B------:R-:W-:Y:S01]  /*00f0*/  FFMA R8, R0, R13.reuse, 0.20000000298023223877 ;  /* 0x3e4ccccd00087423 */ /* 0x080fe2000000000d */
[----:B------:R-:W-:Y:S01]  /*0100*/  FADD R5, R4, 0.5 ;  /* 0x3f00000004057421 */ /* 0x000fe20000000000 */
[-C--:B------:R-:W-:Y:S01]  /*0110*/  FFMA R10, R0, R13.reuse, 0.30000001192092895508 ;  /* 0x3e99999a000a7423 */ /* 0x080fe2000000000d */
[----:B------:R-:W-:Y:S01]  /*0120*/  FADD R7, R6, 0.5 ;  /* 0x3f00000006077421 */ /* 0x000fe20000000000 */
[----:B------:R-:W-:Y:S01]  /*0130*/  FADD R9, R8, 0.5 ;  /* 0x3f00000008097421 */ /* 0x000fe20000000000 */
[CC--:B------:R-:W-:Y:S01]  /*0140*/  FFMA R11, R0.reuse, R13.reuse, 0.40000000596046447754 ;  /* 0x3ecccccd000b7423 */ /* 0x0c0fe2000000000d */
[CC--:B------:R-:W-:Y:S01]  /*0150*/  FFMA R14, R0.reuse, R13.reuse, 0.5 ;  /* 0x3f000000000e7423 */ /* 0x0c0fe2000000000d */
[CC--:B------:R-:W-:Y:S01]  /*0160*/  FFMA R16, R0.reuse, R13.reuse, 0.60000002384185791016 ;  /* 0x3f19999a00107423 */ /* 0x0c0fe2000000000d */
[----:B------:R-:W-:Y:S01]  /*0170*/  FFMA R13, R0, R13, 0.69999998807907104492 ;  /* 0x3f333333000d7423 */ /* 0x000fe2000000000d */
[----:B------:R-:W-:Y:S01]  /*0180*/  F2FP.F16.F32.PACK_AB R4, R5, R4 ;  /* 0x000000040504723e */ /* 0x000fe200000000ff */
[----:B------:R-:W-:Y:S01]  /*0190*/  FADD R5, R10, 0.5 ;  /* 0x3f0000000a057421 */ /* 0x000fe20000000000 */
[----:B------:R-:W-:Y:S01]  /*01a0*/  F2FP.F16.F32.PACK_AB R0, R7, R6 ;  /* 0x000000060700723e */ /* 0x000fe200000000ff */
[----:B------:R-:W-:Y:S01]  /*01b0*/  FADD R12, R11, 0.5 ;  /* 0x3f0000000b0c7421 */ /* 0x000fe20000000000 */
[----:B------:R-:W-:Y:S01]  /*01c0*/  F2FP.F16.F32.PACK_AB R6, R9, R8 ;  /* 0x000000080906723e */ /* 0x000fe200000000ff */
[----:B------:R-:W-:Y:S01]  /*01d0*/  FADD R7, R14, 0.5 ;  /* 0x3f0000000e077421 */ /* 0x000fe20000000000 */
[----:B------:R-:W-:Y:S01]  /*01e0*/  FADD R9, R16, 0.5 ;  /* 0x3f00000010097421 */ /* 0x000fe20000000000 */
[----:B------:R-:W-:Y:S01]  /*01f0*/  FADD R18, R13, 0.5 ;  /* 0x3f0000000d127421 */ /* 0x000fe20000000000 */
[----:B------:R-:W-:-:S02]  /*0200*/  F2FP.F16.F32.PACK_AB R8, R5, R10 ;  /* 0x0000000a0508723e */ /* 0x000fc400000000ff */
[----:B------:R-:W-:Y:S02]  /*0210*/  F2FP.F16.F32.PACK_AB R10, R12, R11 ;  /* 0x0000000b0c0a723e */ /* 0x000fe400000000ff */
[----:B------:R-:W-:Y:S02]  /*0220*/  F2FP.F16.F32.PACK_AB R14, R7, R14 ;  /* 0x0000000e070e723e */ /* 0x000fe400000000ff */
[----:B------:R-:W-:Y:S02]  /*0230*/  F2FP.F16.F32.PACK_AB R16, R9, R16 ;  /* 0x000000100910723e */ /* 0x000fe400000000ff */
[----:B-1----:R-:W-:-:S07]  /*0240*/  F2FP.F16.F32.PACK_AB R12, R18, R13 ;  /* 0x0000000d120c723e */ /* 0x002fce00000000ff */
.L_x_0:
[-CC-:B0-----:R-:W-:Y:S01]  /*0250*/  HFMA2 R4, R4, R3.reuse.H1_H1, R3.reuse.H0_H0 ;  /* 0x3000000304047231 */ /* 0x181fe20000040003 */
[----:B------:R-:W-:Y:S01]  /*0260*/  UIADD3 UR4, UPT, UPT, UR4, 0x8, URZ ;  /* 0x0000000804047890 */ /* 0x000fe2000fffe0ff */
[-CC-:B------:R-:W-:Y:S02]  /*0270*/  HFMA2 R0, R0, R3.reuse.H1_H1, R3.reuse.H0_H0 ;  /* 0x3000000300007231 */ /* 0x180fe40000040003 */
[-CC-:B------:R-:W-:Y:S01]  /*0280*/  HFMA2 R6, R6, R3.reuse.H1_H1, R3.reuse.H0_H0 ;  /* 0x3000000306067231 */ /* 0x180fe20000040003 */
[----:B------:R-:W-:Y:S01]  /*0290*/  UISETP.NE.AND UP0, UPT, UR4, 0x3e8, UPT ;  /* 0x000003e80400788c */ /* 0x000fe2000bf05270 */
[-CC-:B------:R-:W-:Y:S02]  /*02a0*/  HFMA2 R8, R8, R3.reuse.H1_H1, R3.reuse.H0_H0 ;  /* 0x3000000308087231 */ /* 0x180fe40000040003 */
[-CC-:B------:R-:W-:Y:S02]  /*02b0*/  HFMA2 R10, R10, R3.reuse.H1_H1, R3.reuse.H0_H0 ;  /* 0x300000030a0a7231 */ /* 0x180fe40000040003 */
[----:B------:R-:W-:-:S02]  /*02c0*/  HFMA2 R14, R14, R3.H1_H1, R3.H0_H0 ;  /* 0x300000030e0e7231 */ /* 0x000fc40000040003 */
[-CC-:B------:R-:W-:Y:S02]  /*02d0*/  HFMA2 R16, R16, R3.reuse.H1_H1, R3.reuse.H0_H0 ;  /* 0x3000000310107231 */ /* 0x180fe40000040003 */
[-CC-:B------:R-:W-:Y:S02]  /*02e0*/  HFMA2 R12, R12, R3.reuse.H1_H1, R3.reuse.H0_H0 ;  /* 0x300000030c0c7231 */ /* 0x180fe40000040003 */
[-CC-:B------:R-:W-:Y:S02]  /*02f0*/  HFMA2 R4, R4, R3.reuse.H1_H1, R3.reuse.H0_H0 ;  /* 0x3000000304047231 */ /* 0x180fe40000040003 */
        /* <DEDUP_REMOVED lines=54> */
[----:B------:R-:W-:Y:S01]  /*0660*/  HFMA2 R12, R12, R3.H1_H1, R3.H0_H0 ;  /* 0x300000030c0c7231 */ /* 0x000fe20000040003 */
[----:B------:R-:W-:Y:S06]  /*0670*/  BRA.U UP0, `(.L_x_0) ;  /* 0xfffffff900f47547 */ /* 0x000fec000b83ffff */
[----:B------:R-:W-:Y:S02]  /*0680*/  HADD2 R3, R4, RZ.H0_H0 ;  /* 0x200000ff04037230 */ /* 0x000fe40000000000 */
[----:B------:R-:W0:Y:S02]  /*0690*/  LDC.64 R4, c[0x0][0x380] ;  /* 0x0000e000ff047b82 */ /* 0x000e240000000a00 */
[----:B------:R-:W-:-:S04]  /*06a0*/  HFMA2 R3, R3, 1, 1, R0 ;  /* 0x3c003c0003037831 */ /* 0x000fc80000000000 */
[----:B------:R-:W-:-:S04]  /*06b0*/  HADD2 R3, R3, R6 ;  /* 0x0000000603037230 */ /* 0x000fc80000000000 */
[----:B------:R-:W-:Y:S02]  /*06c0*/  HFMA2 R3, R3, 1, 1, R8 ;  /* 0x3c003c0003037831 */ /* 0x000fe40000000008 */
[----:B0-----:R-:W-:-:S04]  /*06d0*/  IMAD.WIDE R4, R2, 0x4, R4 ;  /* 0x0000000402047825 */ /* 0x001fc800078e0204 */
[----:B------:R-:W-:-:S04]  /*06e0*/  HADD2 R7, R3, R10 ;  /* 0x0000000a03077230 */ /* 0x000fc80000000000 */
[----:B------:R-:W-:-:S04]  /*06f0*/  HFMA2 R8, R7, 1, 1, R14 ;  /* 0x3c003c0007087831 */ /* 0x000fc8000000000e */
[----:B------:R-:W-:-:S04]  /*0700*/  HADD2 R6, R8, R16 ;  /* 0x0000001008067230 */ /* 0x000fc80000000000 */
[----:B------:R-:W-:-:S05]  /*0710*/  HFMA2 R3, R6, 1, 1, R12 ;  /* 0x3c003c0006037831 */ /* 0x000fca000000000c */
[----:B------:R-:W-:Y:S01]  /*0720*/  STG.E desc[UR6][R4.64], R3 ;  /* 0x0000000304007986 */ /* 0x000fe2000c101906 */
[----:B------:R-:W-:Y:S05]  /*0730*/  EXIT ;  /* 0x000000000000794d */ /* 0x000fea0003800000 */
.L_x_1:
[----:B------:R-:W-:-:S00]  /*0740*/  BRA `(.L_x_1) ;  /* 0xfffffffc00fc7947 */ /* 0x000fc0000383ffff */
[----:B------:R-:W-:-:S00]  /*0750*/  NOP ;  /* 0x0000000000007918 */ /* 0x000fc00000000000 */
        /* <DEDUP_REMOVED lines=10> */
.L_x_2:


//--------------------- .nv.shared.reserved.0     --------------------------
	.section	.nv.shared.reserved.0,"aw",@nobits
	.weak		__nv_reservedSMEM_offset_0_alias
	.size		__nv_reservedSMEM_offset_0_alias, 0, 64
	.other		__nv_reservedSMEM_offset_0_alias,@"STO_CUDA_RESERVED_SHARED STV_DEFAULT"
__nv_reservedSMEM_offset_0_alias:
	.zero		0
	.zero		64


//--------------------- .nv.constant0._Z19hfma2_stress_kernelP7__half2i6__halfS1_ --------------------------
	.section	.nv.constant0._Z19hfma2_stress_kernelP7__half2i6__halfS1_,"a",@progbits
	.sectionflags	@""
	.align	4
.nv.constant0._Z19hfma2_stress_kernelP7__half2i6__halfS1_:
	.zero		912


//--------------------- SYMBOLS --------------------------

	.type		.nv.reservedSmem.offset0,@object
	.size		.nv.reservedSmem.offset0,0x4
